//
// Generated by NVIDIA NVVM Compiler
//
// Compiler Build ID: CL-36424714
// Cuda compilation tools, release 13.0, V13.0.88
// Based on NVVM 20.0.0
//

.version 9.0
.target sm_100
.address_size 64

	// .globl	_Z12helloFromGPUv
.extern .func  (.param .b32 func_retval0) vprintf
(
	.param .b64 vprintf_param_0,
	.param .b64 vprintf_param_1
)
;
.global .align 1 .b8 $str[45] = {72, 101, 108, 108, 111, 32, 102, 114, 111, 109, 32, 71, 80, 85, 33, 32, 73, 32, 97, 109, 32, 116, 104, 114, 101, 97, 100, 32, 37, 100, 32, 105, 110, 32, 98, 108, 111, 99, 107, 32, 37, 100, 32, 10};

.visible .entry _Z12helloFromGPUv()
{
	.local .align 8 .b8 	__local_depot0[8];
	.reg .b64 	%SP;
	.reg .b64 	%SPL;
	.reg .b32 	%r<5>;
	.reg .b64 	%rd<5>;

	mov.u64 	%SPL, __local_depot0;
	cvta.local.u64 	%SP, %SPL;
	add.u64 	%rd1, %SP, 0;
	add.u64 	%rd2, %SPL, 0;
	mov.u32 	%r1, %tid.x;
	mov.u32 	%r2, %ctaid.x;
	st.local.v2.u32 	[%rd2], {%r1, %r2};
	mov.u64 	%rd3, $str;
	cvta.global.u64 	%rd4, %rd3;
	{ // callseq 0, 0
	.param .b64 param0;
	st.param.b64 	[param0], %rd4;
	.param .b64 param1;
	st.param.b64 	[param1], %rd1;
	.param .b32 retval0;
	call.uni (retval0), 
	vprintf, 
	(
	param0, 
	param1
	);
	ld.param.b32 	%r3, [retval0];
	} // callseq 0
	ret;

}


// ===== COMPILED SASS (sm_100) =====

	.target	sm_100

	.elftype	@"ET_EXEC"


//--------------------- .note.nv.tkinfo           --------------------------
	.section	.note.nv.tkinfo,"",@"SHT_NOTE"
	.sectionflags	@"SHF_NOTE_NV_TKINFO"
	.tkinfo
        /*0018*/ 	.word	0x00000002
        /*0030*/ 	.string	""
        /*0030*/ 	.string	"ptxas"
        /*0030*/ 	.string	"Cuda compilation tools, release 13.0, V13.0.88"
        /*0030*/ 	.string	"Build cuda_13.0.r13.0/compiler.36424714_0"
        /*0030*/ 	.string	"-arch sm_100 -m 64 "



//--------------------- .note.nv.cuinfo           --------------------------
	.section	.note.nv.cuinfo,"",@"SHT_NOTE"
	.sectionflags	@"SHF_NOTE_NV_CUINFO"
        /*0018*/ 	.short	0x0002
        /*001a*/ 	.short	0x0064
        /*001c*/ 	.short	0x0082
	.zero		2


//--------------------- .nv.info                  --------------------------
	.section	.nv.info,"",@"SHT_CUDA_INFO"
	.align	4


	//----- nvinfo : EIATTR_REGCOUNT
	.align		4
        /*0000*/ 	.byte	0x04, 0x2f
        /*0002*/ 	.short	(.L_2 - .L_1)
	.align		4
.L_1:
        /*0004*/ 	.word	index@(_Z12helloFromGPUv)
        /*0008*/ 	.word	0x00000018


	//----- nvinfo : EIATTR_FRAME_SIZE
	.align		4
.L_2:
        /*000c*/ 	.byte	0x04, 0x11
        /*000e*/ 	.short	(.L_4 - .L_3)
	.align		4
.L_3:
        /*0010*/ 	.word	index@(_Z12helloFromGPUv)
        /*0014*/ 	.word	0x00000008


	//----- nvinfo : EIATTR_MIN_STACK_SIZE
	.align		4
.L_4:
        /*0018*/ 	.byte	0x04, 0x12
        /*001a*/ 	.short	(.L_6 - .L_5)
	.align		4
.L_5:
        /*001c*/ 	.word	index@(_Z12helloFromGPUv)
        /*0020*/ 	.word	0x00000008
.L_6:


//--------------------- .nv.compat                --------------------------
	.section	.nv.compat,"",@"SHT_CUDA_COMPAT_INFO"
	.align	4
        /*0000*/ 	.byte	0x02, 0x09, 0x00, 0x00, 0x02, 0x02, 0x01, 0x00, 0x02, 0x05, 0x05, 0x00, 0x03, 0x07, 0x01, 0x01
        /*0010*/ 	.byte	0x02, 0x03, 0x00, 0x00, 0x02, 0x06, 0x01, 0x00, 0x04, 0x0b, 0x08, 0x00, 0x09, 0x00, 0x00, 0x00
        /*0020*/ 	.byte	0x00, 0x00, 0x00, 0x00


//--------------------- .nv.info._Z12helloFromGPUv --------------------------
	.section	.nv.info._Z12helloFromGPUv,"",@"SHT_CUDA_INFO"
	.sectionflags	@""
	.align	4


	//----- nvinfo : EIATTR_CUDA_API_VERSION
	.align		4
        /*0000*/ 	.byte	0x04, 0x37
        /*0002*/ 	.short	(.L_8 - .L_7)
.L_7:
        /*0004*/ 	.word	0x00000082


	//----- nvinfo : EIATTR_SPARSE_MMA_MASK
	.align		4
.L_8:
        /*0008*/ 	.byte	0x03, 0x50
        /*000a*/ 	.short	0x0000


	//----- nvinfo : EIATTR_MAXREG_COUNT
	.align		4
        /*000c*/ 	.byte	0x03, 0x1b
        /*000e*/ 	.short	0x00ff


	//----- nvinfo : EIATTR_EXTERNS
	.align		4
        /*0010*/ 	.byte	0x04, 0x0f
        /*0012*/ 	.short	(.L_10 - .L_9)


	//   ....[0]....
	.align		4
.L_9:
        /*0014*/ 	.word	index@(vprintf)


	//----- nvinfo : EIATTR_MERCURY_ISA_VERSION
	.align		4
.L_10:
        /*0018*/ 	.byte	0x03, 0x5f
        /*001a*/ 	.short	0x0101


	//----- nvinfo : EIATTR_VRC_CTA_INIT_COUNT
	.align		4
        /*001c*/ 	.byte	0x02, 0x4a
	.zero		1
	.zero		1


	//----- nvinfo : EIATTR_SYSCALL_OFFSETS
	.align		4
        /*0020*/ 	.byte	0x04, 0x46
        /*0022*/ 	.short	(.L_12 - .L_11)


	//   ....[0]....
.L_11:
        /*0024*/ 	.word	0x000000f0


	//----- nvinfo : EIATTR_EXIT_INSTR_OFFSETS
	.align		4
.L_12:
        /*0028*/ 	.byte	0x04, 0x1c
        /*002a*/ 	.short	(.L_14 - .L_13)


	//   ....[0]....
.L_13:
        /*002c*/ 	.word	0x00000100


	//----- nvinfo : EIATTR_SW_WAR
	.align		4
.L_14:
        /*0030*/ 	.byte	0x04, 0x36
        /*0032*/ 	.short	(.L_16 - .L_15)
.L_15:
        /*0034*/ 	.word	0x00000008
.L_16:


//--------------------- .nv.callgraph             --------------------------
	.section	.nv.callgraph,"",@"SHT_CUDA_CALLGRAPH"
	.align	4
	.sectionentsize	8
	.align		4
        /*0000*/ 	.word	0x00000000
	.align		4
        /*0004*/ 	.word	0xffffffff
	.align		4
        /*0008*/ 	.word	index@(_Z12helloFromGPUv)
	.align		4
        /*000c*/ 	.word	index@(vprintf)
	.align		4
        /*0010*/ 	.word	0x00000000
	.align		4
        /*0014*/ 	.word	0xfffffffe
	.align		4
        /*0018*/ 	.word	0x00000000
	.align		4
        /*001c*/ 	.word	0xfffffffd
	.align		4
        /*0020*/ 	.word	0x00000000
	.align		4
        /*0024*/ 	.word	0xfffffffc


//--------------------- .nv.constant4             --------------------------
	.section	.nv.constant4,"a",@progbits
	.align	8
	.align		8
.nv.constant4:
        /*0000*/ 	.dword	vprintf
	.align		8
        /*0008*/ 	.dword	$str


//--------------------- .text._Z12helloFromGPUv   --------------------------
	.section	.text._Z12helloFromGPUv,"ax",@progbits
	.align	128
        .global         _Z12helloFromGPUv
        .type           _Z12helloFromGPUv,@function
        .size           _Z12helloFromGPUv,(.L_x_2 - _Z12helloFromGPUv)
        .other          _Z12helloFromGPUv,@"STO_CUDA_ENTRY STV_DEFAULT"
_Z12helloFromGPUv:
.text._Z12helloFromGPUv:
[----:B------:R-:W0:Y:S01]  /*0000*/  LDC R1, c[0x0][0x37c] ;  /* 0x0000df00ff017b82 */ /* 0x000e220000000800 */
[----:B------:R-:W1:Y:S01]  /*0010*/  S2R R8, SR_TID.X ;  /* 0x0000000000087919 */ /* 0x000e620000002100 */
[----:B0-----:R-:W-:Y:S01]  /*0020*/  VIADD R1, R1, 0xfffffff8 ;  /* 0xfffffff801017836 */ /* 0x001fe20000000000 */
[----:B------:R-:W-:Y:S01]  /*0030*/  MOV R0, 0x0 ;  /* 0x0000000000007802 */ /* 0x000fe20000000f00 */
[----:B------:R-:W0:Y:S01]  /*0040*/  LDCU UR4, c[0x0][0x2f8] ;  /* 0x00005f00ff0477ac */ /* 0x000e220008000800 */
[----:B------:R-:W1:Y:S03]  /*0050*/  S2R R9, SR_CTAID.X ;  /* 0x0000000000097919 */ /* 0x000e660000002500 */
[----:B------:R2:W3:Y:S01]  /*0060*/  LDC.64 R2, c[0x4][R0] ;  /* 0x0100000000027b82 */ /* 0x0004e20000000a00 */
[----:B------:R-:W4:Y:S01]  /*0070*/  LDCU.64 UR6, c[0x4][0x8] ;  /* 0x01000100ff0677ac */ /* 0x000f220008000a00 */
[----:B------:R-:W5:Y:S01]  /*0080*/  LDCU UR5, c[0x0][0x2fc] ;  /* 0x00005f80ff0577ac */ /* 0x000f620008000800 */
[----:B0-----:R-:W-:Y:S01]  /*0090*/  IADD3 R6, P0, PT, R1, UR4, RZ ;  /* 0x0000000401067c10 */ /* 0x001fe2000ff1e0ff */
[----:B----4-:R-:W-:Y:S01]  /*00a0*/  IMAD.U32 R4, RZ, RZ, UR6 ;  /* 0x00000006ff047e24 */ /* 0x010fe2000f8e00ff */
[----:B------:R-:W-:-:S03]  /*00b0*/  MOV R5, UR7 ;  /* 0x0000000700057c02 */ /* 0x000fc60008000f00 */
[----:B-----5:R-:W-:Y:S01]  /*00c0*/  IMAD.X R7, RZ, RZ, UR5, P0 ;  /* 0x00000005ff077e24 */ /* 0x020fe200080e06ff */
[----:B-1----:R2:W-:Y:S07]  /*00d0*/  STL.64 [R1], R8 ;  /* 0x0000000801007387 */ /* 0x0025ee0000100a00 */
[----:B------:R-:W-:-:S07]  /*00e0*/  LEPC R20, `(.L_x_0) ;  /* 0x000000001014794e */ /* 0x000fce0000000000 */
[----:B--23--:R-:W-:Y:S05]  /*00f0*/  CALL.ABS.NOINC R2 ;  /* 0x0000000002007343 */ /* 0x00cfea0003c00000 */
.L_x_0:
[----:B------:R-:W-:Y:S05]  /*0100*/  EXIT ;  /* 0x000000000000794d */ /* 0x000fea0003800000 */
.L_x_1:
[----:B------:R-:W-:-:S00]  /*0110*/  BRA `(.L_x_1) ;  /* 0xfffffffc00fc7947 */ /* 0x000fc0000383ffff */
[----:B------:R-:W-:-:S00]  /*0120*/  NOP ;  /* 0x0000000000007918 */ /* 0x000fc00000000000 */
        /* <DEDUP_REMOVED lines=13> */
.L_x_2:


//--------------------- .nv.global.init           --------------------------
	.section	.nv.global.init,"aw",@progbits
.nv.global.init:
	.type		$str,@object
	.size		$str,(.L_0 - $str)
$str:
        /*0000*/ 	.byte	0x48, 0x65, 0x6c, 0x6c, 0x6f, 0x20, 0x66, 0x72, 0x6f, 0x6d, 0x20, 0x47, 0x50, 0x55, 0x21, 0x20
        /*0010*/ 	.byte	0x49, 0x20, 0x61, 0x6d, 0x20, 0x74, 0x68, 0x72, 0x65, 0x61, 0x64, 0x20, 0x25, 0x64, 0x20, 0x69
        /*0020*/ 	.byte	0x6e, 0x20, 0x62, 0x6c, 0x6f, 0x63, 0x6b, 0x20, 0x25, 0x64, 0x20, 0x0a, 0x00
.L_0:


//--------------------- .nv.shared.reserved.0     --------------------------
	.section	.nv.shared.reserved.0,"aw",@nobits
	.weak		__nv_reservedSMEM_offset_0_alias
	.size		__nv_reservedSMEM_offset_0_alias, 0, 64
	.other		__nv_reservedSMEM_offset_0_alias,@"STO_CUDA_RESERVED_SHARED STV_DEFAULT"
__nv_reservedSMEM_offset_0_alias:
	.zero		0
	.zero		64


//--------------------- .nv.constant0._Z12helloFromGPUv --------------------------
	.section	.nv.constant0._Z12helloFromGPUv,"a",@progbits
	.sectionflags	@""
	.align	4
.nv.constant0._Z12helloFromGPUv:
	.zero		896


//--------------------- SYMBOLS --------------------------

	.type		.nv.reservedSmem.offset0,@object
	.size		.nv.reservedSmem.offset0,0x4
	.type		vprintf,@function
